	.headerflags	@"EF_CUDA_TEXMODE_UNIFIED EF_CUDA_64BIT_ADDRESS EF_CUDA_ACCELERATORS EF_CUDA_SM90 EF_CUDA_VIRTUAL_SM(EF_CUDA_SM90)"
	.elftype	@"ET_EXEC"


//--------------------- .nv.info                  --------------------------
	.section	.nv.info,"",@"SHT_CUDA_INFO"
	.align	4


	//----- nvinfo : EIATTR_REGCOUNT
	.align		4
        /*0000*/ 	.byte	0x04, 0x2f
        /*0002*/ 	.short	(.L_3 - .L_2)
	.align		4
.L_2:
        /*0004*/ 	.word	index@(triton_poi_fused__native_batch_norm_legit_no_training_34)
        /*0008*/ 	.word	0x00000012


	//----- nvinfo : EIATTR_MIN_STACK_SIZE
	.align		4
.L_3:
        /*000c*/ 	.byte	0x04, 0x12
        /*000e*/ 	.short	(.L_5 - .L_4)
	.align		4
.L_4:
        /*0010*/ 	.word	index@(triton_poi_fused__native_batch_norm_legit_no_training_34)
        /*0014*/ 	.word	0x00000000


	//----- nvinfo : EIATTR_FRAME_SIZE
	.align		4
.L_5:
        /*0018*/ 	.byte	0x04, 0x11
        /*001a*/ 	.short	(.L_7 - .L_6)
	.align		4
.L_6:
        /*001c*/ 	.word	index@(triton_poi_fused__native_batch_norm_legit_no_training_34)
        /*0020*/ 	.word	0x00000000


	//----- nvinfo : EIATTR_MIN_STACK_SIZE
	.align		4
.L_7:
        /*0024*/ 	.byte	0x04, 0x12
        /*0026*/ 	.short	(.L_9 - .L_8)
	.align		4
.L_8:
        /*0028*/ 	.word	index@(triton_poi_fused__native_batch_norm_legit_no_training_34)
        /*002c*/ 	.word	0x00000000
.L_9:


//--------------------- .nv.info.triton_poi_fused__native_batch_norm_legit_no_training_34 --------------------------
	.section	.nv.info.triton_poi_fused__native_batch_norm_legit_no_training_34,"",@"SHT_CUDA_INFO"
	.sectionflags	@""
	.align	4


	//----- nvinfo : EIATTR_CUDA_API_VERSION
	.align		4
        /*0000*/ 	.byte	0x04, 0x37
        /*0002*/ 	.short	(.L_11 - .L_10)
.L_10:
        /*0004*/ 	.word	0x0000007c


	//----- nvinfo : EIATTR_KPARAM_INFO
	.align		4
.L_11:
        /*0008*/ 	.byte	0x04, 0x17
        /*000a*/ 	.short	(.L_13 - .L_12)
.L_12:
        /*000c*/ 	.word	0x00000000
        /*0010*/ 	.short	0x0006
        /*0012*/ 	.short	0x0030
        /*0014*/ 	.byte	0x00, 0xf0, 0x11, 0x00


	//----- nvinfo : EIATTR_KPARAM_INFO
	.align		4
.L_13:
        /*0018*/ 	.byte	0x04, 0x17
        /*001a*/ 	.short	(.L_15 - .L_14)
.L_14:
        /*001c*/ 	.word	0x00000000
        /*0020*/ 	.short	0x0005
        /*0022*/ 	.short	0x0028
        /*0024*/ 	.byte	0x00, 0xf4, 0x21, 0x00


	//----- nvinfo : EIATTR_KPARAM_INFO
	.align		4
.L_15:
        /*0028*/ 	.byte	0x04, 0x17
        /*002a*/ 	.short	(.L_17 - .L_16)
.L_16:
        /*002c*/ 	.word	0x00000000
        /*0030*/ 	.short	0x0004
        /*0032*/ 	.short	0x0020
        /*0034*/ 	.byte	0x00, 0xf4, 0x21, 0x00


	//----- nvinfo : EIATTR_KPARAM_INFO
	.align		4
.L_17:
        /*0038*/ 	.byte	0x04, 0x17
        /*003a*/ 	.short	(.L_19 - .L_18)
.L_18:
        /*003c*/ 	.word	0x00000000
        /*0040*/ 	.short	0x0003
        /*0042*/ 	.short	0x0018
        /*0044*/ 	.byte	0x00, 0xf4, 0x21, 0x00


	//----- nvinfo : EIATTR_KPARAM_INFO
	.align		4
.L_19:
        /*0048*/ 	.byte	0x04, 0x17
        /*004a*/ 	.short	(.L_21 - .L_20)
.L_20:
        /*004c*/ 	.word	0x00000000
        /*0050*/ 	.short	0x0002
        /*0052*/ 	.short	0x0010
        /*0054*/ 	.byte	0x00, 0xf4, 0x21, 0x00


	//----- nvinfo : EIATTR_KPARAM_INFO
	.align		4
.L_21:
        /*0058*/ 	.byte	0x04, 0x17
        /*005a*/ 	.short	(.L_23 - .L_22)
.L_22:
        /*005c*/ 	.word	0x00000000
        /*0060*/ 	.short	0x0001
        /*0062*/ 	.short	0x0008
        /*0064*/ 	.byte	0x00, 0xf4, 0x21, 0x00


	//----- nvinfo : EIATTR_KPARAM_INFO
	.align		4
.L_23:
        /*0068*/ 	.byte	0x04, 0x17
        /*006a*/ 	.short	(.L_25 - .L_24)
.L_24:
        /*006c*/ 	.word	0x00000000
        /*0070*/ 	.short	0x0000
        /*0072*/ 	.short	0x0000
        /*0074*/ 	.byte	0x00, 0xf4, 0x21, 0x00


	//----- nvinfo : EIATTR_SPARSE_MMA_MASK
	.align		4
.L_25:
        /*0078*/ 	.byte	0x03, 0x50
        /*007a*/ 	.short	0x0000


	//----- nvinfo : EIATTR_MAXREG_COUNT
	.align		4
        /*007c*/ 	.byte	0x03, 0x1b
        /*007e*/ 	.short	0x00ff


	//----- nvinfo : EIATTR_EXIT_INSTR_OFFSETS
	.align		4
        /*0080*/ 	.byte	0x04, 0x1c
        /*0082*/ 	.short	(.L_27 - .L_26)


	//   ....[0]....
.L_26:
        /*0084*/ 	.word	0x000002d0


	//   ....[1]....
        /*0088*/ 	.word	0x000002f0


	//----- nvinfo : EIATTR_REQNTID
	.align		4
.L_27:
        /*008c*/ 	.byte	0x04, 0x10
        /*008e*/ 	.short	(.L_29 - .L_28)
.L_28:
        /*0090*/ 	.word	0x00000080
        /*0094*/ 	.word	0x00000001
        /*0098*/ 	.word	0x00000001


	//----- nvinfo : EIATTR_CBANK_PARAM_SIZE
	.align		4
.L_29:
        /*009c*/ 	.byte	0x03, 0x19
        /*009e*/ 	.short	0x0034


	//----- nvinfo : EIATTR_PARAM_CBANK
	.align		4
        /*00a0*/ 	.byte	0x04, 0x0a
        /*00a2*/ 	.short	(.L_31 - .L_30)
	.align		4
.L_30:
        /*00a4*/ 	.word	index@(.nv.constant0.triton_poi_fused__native_batch_norm_legit_no_training_34)
        /*00a8*/ 	.short	0x0210
        /*00aa*/ 	.short	0x0034


	//----- nvinfo : EIATTR_SW_WAR
	.align		4
.L_31:
        /*00ac*/ 	.byte	0x04, 0x36
        /*00ae*/ 	.short	(.L_33 - .L_32)
.L_32:
        /*00b0*/ 	.word	0x00000008
.L_33:


//--------------------- .nv.callgraph             --------------------------
	.section	.nv.callgraph,"",@"SHT_CUDA_CALLGRAPH"
	.align	4
	.sectionentsize	8
	.align		4
        /*0000*/ 	.word	0x00000000
	.align		4
        /*0004*/ 	.word	0xffffffff
	.align		4
        /*0008*/ 	.word	0x00000000
	.align		4
        /*000c*/ 	.word	0xfffffffe
	.align		4
        /*0010*/ 	.word	0x00000000
	.align		4
        /*0014*/ 	.word	0xfffffffd
	.align		4
        /*0018*/ 	.word	0x00000000
	.align		4
        /*001c*/ 	.word	0xfffffffc


//--------------------- .nv.constant4             --------------------------
	.section	.nv.constant4,"a",@progbits
	.align	8
	.align		8
.nv.constant4:
        /*0000*/ 	.dword	_$_str
	.align		8
        /*0008*/ 	.dword	_$_str_$_2


//--------------------- .text.triton_poi_fused__native_batch_norm_legit_no_training_34 --------------------------
	.section	.text.triton_poi_fused__native_batch_norm_legit_no_training_34,"ax",@progbits
	.align	128
        .global         triton_poi_fused__native_batch_norm_legit_no_training_34
        .type           triton_poi_fused__native_batch_norm_legit_no_training_34,@function
        .size           triton_poi_fused__native_batch_norm_legit_no_training_34,(.L_x_1 - triton_poi_fused__native_batch_norm_legit_no_training_34)
        .other          triton_poi_fused__native_batch_norm_legit_no_training_34,@"STO_CUDA_ENTRY STV_DEFAULT"
triton_poi_fused__native_batch_norm_legit_no_training_34:
.text.triton_poi_fused__native_batch_norm_legit_no_training_34:
[----:B------:R-:W0:Y:S01]  /*0000*/  LDC R1, c[0x0][0x28] ;  /* 0x00000a00ff017b82 */ /* 0x000e220000000800 */
[----:B------:R-:W1:Y:S07]  /*0010*/  S2R R0, SR_TID.X ;  /* 0x0000000000007919 */ /* 0x000e6e0000002100 */
[----:B------:R-:W2:Y:S01]  /*0020*/  LDC.64 R8, c[0x0][0x220] ;  /* 0x00008800ff087b82 */ /* 0x000ea20000000a00 */
[----:B------:R-:W-:Y:S01]  /*0030*/  HFMA2.MMA R14, -RZ, RZ, 0, 0 ;  /* 0x00000000ff0e7435 */ /* 0x000fe200000001ff */
[----:B------:R-:W-:Y:S01]  /*0040*/  ULDC.64 UR4, c[0x0][0x208] ;  /* 0x0000820000047ab9 */ /* 0x000fe20000000a00 */
[----:B------:R-:W3:Y:S05]  /*0050*/  S2R R3, SR_CTAID.X ;  /* 0x0000000000037919 */ /* 0x000eea0000002500 */
[----:B------:R-:W4:Y:S08]  /*0060*/  LDC.64 R4, c[0x0][0x210] ;  /* 0x00008400ff047b82 */ /* 0x000f300000000a00 */
[----:B------:R-:W5:Y:S08]  /*0070*/  LDC.64 R6, c[0x0][0x218] ;  /* 0x00008600ff067b82 */ /* 0x000f700000000a00 */
[----:B------:R-:W5:Y:S01]  /*0080*/  LDC.64 R10, c[0x0][0x228] ;  /* 0x00008a00ff0a7b82 */ /* 0x000f620000000a00 */
[----:B-1----:R-:W-:-:S07]  /*0090*/  LOP3.LUT R0, R0, 0x7f, RZ, 0xc0, !PT ;  /* 0x0000007f00007812 */ /* 0x002fce00078ec0ff */
[----:B------:R-:W1:Y:S01]  /*00a0*/  LDC.64 R12, c[0x0][0x230] ;  /* 0x00008c00ff0c7b82 */ /* 0x000e620000000a00 */
[----:B---3--:R-:W-:-:S04]  /*00b0*/  LEA R0, R3, R0, 0x7 ;  /* 0x0000000003007211 */ /* 0x008fc800078e38ff */
[C---:B------:R-:W-:Y:S01]  /*00c0*/  ISETP.GE.AND P2, PT, R0.reuse, 0x1200, PT ;  /* 0x000012000000780c */ /* 0x040fe20003f46270 */
[----:B------:R-:W-:-:S05]  /*00d0*/  IMAD.HI R2, R0, 0x38e38e39, RZ ;  /* 0x38e38e3900027827 */ /* 0x000fca00078e02ff */
[----:B------:R-:W-:-:S04]  /*00e0*/  SHF.R.U32.HI R3, RZ, 0x1f, R2 ;  /* 0x0000001fff037819 */ /* 0x000fc80000011602 */
[----:B------:R-:W-:-:S05]  /*00f0*/  LEA.HI.SX32 R3, R2, R3, 0x1c ;  /* 0x0000000302037211 */ /* 0x000fca00078fe2ff */
[----:B------:R-:W-:-:S04]  /*0100*/  IMAD R15, R3, -0x48, R0 ;  /* 0xffffffb8030f7824 */ /* 0x000fc800078e0200 */
[----:B--2---:R-:W-:-:S05]  /*0110*/  IMAD.WIDE R8, R15, 0x4, R8 ;  /* 0x000000040f087825 */ /* 0x004fca00078e0208 */
[----:B------:R2:W3:Y:S01]  /*0120*/  @!P2 LDG.E.EL R14, desc[UR4][R8.64] ;  /* 0x00000004080ea981 */ /* 0x0004e2000c2e1900 */
[----:B------:R-:W-:Y:S01]  /*0130*/  CS2R R2, SRZ ;  /* 0x0000000000027805 */ /* 0x000fe2000001ff00 */
[----:B----4-:R-:W-:-:S04]  /*0140*/  IMAD.WIDE R4, R0, 0x4, R4 ;  /* 0x0000000400047825 */ /* 0x010fc800078e0204 */
[C---:B-----5:R-:W-:Y:S01]  /*0150*/  IMAD.WIDE R6, R15.reuse, 0x4, R6 ;  /* 0x000000040f067825 */ /* 0x060fe200078e0206 */
[----:B------:R4:W5:Y:S03]  /*0160*/  @!P2 LDG.E R2, desc[UR4][R4.64] ;  /* 0x000000040402a981 */ /* 0x000966000c1e1900 */
[C---:B0-2---:R-:W-:Y:S01]  /*0170*/  IMAD.WIDE R8, R15.reuse, 0x4, R10 ;  /* 0x000000040f087825 */ /* 0x045fe200078e020a */
[----:B------:R0:W5:Y:S03]  /*0180*/  @!P2 LDG.E.EL R3, desc[UR4][R6.64] ;  /* 0x000000040603a981 */ /* 0x000166000c2e1900 */
[----:B-1----:R-:W-:Y:S01]  /*0190*/  IMAD.WIDE R10, R15, 0x4, R12 ;  /* 0x000000040f0a7825 */ /* 0x002fe200078e020c */
[----:B------:R-:W-:Y:S01]  /*01a0*/  CS2R R12, SRZ ;  /* 0x00000000000c7805 */ /* 0x000fe2000001ff00 */
[----:B----4-:R-:W1:Y:S05]  /*01b0*/  LDC.64 R4, c[0x0][0x238] ;  /* 0x00008e00ff047b82 */ /* 0x010e6a0000000a00 */
[----:B------:R-:W2:Y:S04]  /*01c0*/  @!P2 LDG.E.EL R12, desc[UR4][R8.64] ;  /* 0x00000004080ca981 */ /* 0x000ea8000c2e1900 */
[----:B------:R-:W2:Y:S01]  /*01d0*/  @!P2 LDG.E.EL R13, desc[UR4][R10.64] ;  /* 0x000000040a0da981 */ /* 0x000ea2000c2e1900 */
[----:B0-----:R-:W-:Y:S01]  /*01e0*/  MOV R6, 0x3e800000 ;  /* 0x3e80000000067802 */ /* 0x001fe20000000f00 */
[----:B---3--:R-:W-:-:S04]  /*01f0*/  FADD R14, R14, 9.9999997473787516356e-06 ;  /* 0x3727c5ac0e0e7421 */ /* 0x008fc80000000000 */
[----:B------:R-:W0:Y:S01]  /*0200*/  MUFU.SQRT R15, R14 ;  /* 0x0000000e000f7308 */ /* 0x000e220000002000 */
[----:B-----5:R-:W-:Y:S01]  /*0210*/  FADD R2, -R3, R2 ;  /* 0x0000000203027221 */ /* 0x020fe20000000100 */
[C---:B0-----:R-:W-:Y:S02]  /*0220*/  FSETP.GT.AND P0, PT, R15.reuse, 8.50705917302346158658e+37, PT ;  /* 0x7e8000000f00780b */ /* 0x041fe40003f04000 */
[----:B------:R-:W-:Y:S02]  /*0230*/  FSETP.GEU.AND P1, PT, R15, 1.175494350822287508e-38, PT ;  /* 0x008000000f00780b */ /* 0x000fe40003f2e000 */
[----:B------:R-:W-:-:S09]  /*0240*/  FSEL R6, R6, 1, P0 ;  /* 0x3f80000006067808 */ /* 0x000fd20000000000 */
[----:B------:R-:W-:Y:S02]  /*0250*/  @P0 FMUL R15, R15, 0.25 ;  /* 0x3e8000000f0f0820 */ /* 0x000fe40000400000 */
[----:B------:R-:W-:Y:S02]  /*0260*/  @!P1 FMUL R6, R6, 16777216 ;  /* 0x4b80000006069820 */ /* 0x000fe40000400000 */
[----:B------:R-:W-:-:S06]  /*0270*/  @!P1 FMUL R15, R15, 16777216 ;  /* 0x4b8000000f0f9820 */ /* 0x000fcc0000400000 */
[----:B------:R-:W0:Y:S02]  /*0280*/  MUFU.RCP R15, R15 ;  /* 0x0000000f000f7308 */ /* 0x000e240000001000 */
[----:B0-----:R-:W-:-:S04]  /*0290*/  FMUL R3, R15, R6 ;  /* 0x000000060f037220 */ /* 0x001fc80000400000 */
[----:B------:R-:W-:Y:S01]  /*02a0*/  FMUL R6, R2, R3 ;  /* 0x0000000302067220 */ /* 0x000fe20000400000 */
[----:B-1----:R-:W-:-:S04]  /*02b0*/  IMAD.WIDE R2, R0, 0x4, R4 ;  /* 0x0000000400027825 */ /* 0x002fc800078e0204 */
[----:B--2---:R-:W-:Y:S01]  /*02c0*/  FFMA R13, R6, R12, R13 ;  /* 0x0000000c060d7223 */ /* 0x004fe2000000000d */
[----:B------:R-:W-:Y:S06]  /*02d0*/  @P2 EXIT ;  /* 0x000000000000294d */ /* 0x000fec0003800000 */
[----:B------:R-:W-:Y:S01]  /*02e0*/  STG.E desc[UR4][R2.64], R13 ;  /* 0x0000000d02007986 */ /* 0x000fe2000c101904 */
[----:B------:R-:W-:Y:S05]  /*02f0*/  EXIT ;  /* 0x000000000000794d */ /* 0x000fea0003800000 */
.L_x_0:
[----:B------:R-:W-:-:S00]  /*0300*/  BRA `(.L_x_0) ;  /* 0xfffffffc00fc7947 */ /* 0x000fc0000383ffff */
[----:B------:R-:W-:-:S00]  /*0310*/  NOP ;  /* 0x0000000000007918 */ /* 0x000fc00000000000 */
        /* <DEDUP_REMOVED lines=14> */
.L_x_1:


//--------------------- .nv.global.init           --------------------------
	.section	.nv.global.init,"aw",@progbits
.nv.global.init:
	.type		_$_str,@object
	.size		_$_str,(_$_str_$_2 - _$_str)
_$_str:
        /*0000*/ 	.byte	0x5f, 0x5f, 0x43, 0x55, 0x44, 0x41, 0x5f, 0x46, 0x54, 0x5a, 0x00
	.type		_$_str_$_2,@object
	.size		_$_str_$_2,(.L_1 - _$_str_$_2)
_$_str_$_2:
        /*000b*/ 	.byte	0x5f, 0x5f, 0x43, 0x55, 0x44, 0x41, 0x5f, 0x50, 0x52, 0x45, 0x43, 0x5f, 0x53, 0x51, 0x52, 0x54
        /*001b*/ 	.byte	0x00
.L_1:


//--------------------- .nv.constant0.triton_poi_fused__native_batch_norm_legit_no_training_34 --------------------------
	.section	.nv.constant0.triton_poi_fused__native_batch_norm_legit_no_training_34,"a",@progbits
	.sectionflags	@""
	.align	4
.nv.constant0.triton_poi_fused__native_batch_norm_legit_no_training_34:
	.zero		580
